//
// Generated by NVIDIA NVVM Compiler
//
// Compiler Build ID: CL-36424714
// Cuda compilation tools, release 13.0, V13.0.88
// Based on NVVM 20.0.0
//

.version 9.0
.target sm_100
.address_size 64

	// .globl	_Z6kernelPKfPfii
.extern .shared .align 16 .b8 smem[];

.visible .entry _Z6kernelPKfPfii(
	.param .u64 .ptr .align 1 _Z6kernelPKfPfii_param_0,
	.param .u64 .ptr .align 1 _Z6kernelPKfPfii_param_1,
	.param .u32 _Z6kernelPKfPfii_param_2,
	.param .u32 _Z6kernelPKfPfii_param_3
)
.maxntid 256
.minnctapersm 4
{
	.reg .pred 	%p<5>;
	.reg .b16 	%rs<2>;
	.reg .b32 	%r<7>;
	.reg .b32 	%f<4>;
	.reg .b64 	%rd<8>;

	ld.param.u64 	%rd1, [_Z6kernelPKfPfii_param_0];
	ld.param.u64 	%rd2, [_Z6kernelPKfPfii_param_1];
	ld.param.u32 	%r2, [_Z6kernelPKfPfii_param_2];
	ld.param.u32 	%r3, [_Z6kernelPKfPfii_param_3];
	mov.u32 	%r4, %ctaid.x;
	mov.u32 	%r5, %ntid.x;
	mov.u32 	%r6, %tid.x;
	mad.lo.s32 	%r1, %r4, %r5, %r6;
	setp.lt.s32 	%p1, %r3, 1;
	setp.ne.s32 	%p2, %r6, 0;
	or.pred  	%p3, %p2, %p1;
	@%p3 bra 	$L__BB0_2;
	mov.b16 	%rs1, 0;
	st.shared.u8 	[smem], %rs1;
$L__BB0_2:
	setp.ge.s32 	%p4, %r1, %r2;
	@%p4 bra 	$L__BB0_4;
	cvta.to.global.u64 	%rd3, %rd1;
	mul.wide.s32 	%rd4, %r1, 4;
	add.s64 	%rd5, %rd3, %rd4;
	ld.global.f32 	%f1, [%rd5];
	fma.rn.f32 	%f2, %f1, %f1, 0f3F800000;
	sqrt.rn.f32 	%f3, %f2;
	cvta.to.global.u64 	%rd6, %rd2;
	add.s64 	%rd7, %rd6, %rd4;
	st.global.f32 	[%rd7], %f3;
$L__BB0_4:
	ret;

}


// ===== COMPILED SASS (sm_100) =====

	.target	sm_100

	.elftype	@"ET_EXEC"


//--------------------- .note.nv.tkinfo           --------------------------
	.section	.note.nv.tkinfo,"",@"SHT_NOTE"
	.sectionflags	@"SHF_NOTE_NV_TKINFO"
	.tkinfo
        /*0018*/ 	.word	0x00000002
        /*0030*/ 	.string	""
        /*0030*/ 	.string	"ptxas"
        /*0030*/ 	.string	"Cuda compilation tools, release 13.0, V13.0.88"
        /*0030*/ 	.string	"Build cuda_13.0.r13.0/compiler.36424714_0"
        /*0030*/ 	.string	"-arch sm_100 -m 64 "



//--------------------- .note.nv.cuinfo           --------------------------
	.section	.note.nv.cuinfo,"",@"SHT_NOTE"
	.sectionflags	@"SHF_NOTE_NV_CUINFO"
        /*0018*/ 	.short	0x0002
        /*001a*/ 	.short	0x0064
        /*001c*/ 	.short	0x0082
	.zero		2


//--------------------- .nv.info                  --------------------------
	.section	.nv.info,"",@"SHT_CUDA_INFO"
	.align	4


	//----- nvinfo : EIATTR_REGCOUNT
	.align		4
        /*0000*/ 	.byte	0x04, 0x2f
        /*0002*/ 	.short	(.L_1 - .L_0)
	.align		4
.L_0:
        /*0004*/ 	.word	index@(_Z6kernelPKfPfii)
        /*0008*/ 	.word	0x0000000b


	//----- nvinfo : EIATTR_FRAME_SIZE
	.align		4
.L_1:
        /*000c*/ 	.byte	0x04, 0x11
        /*000e*/ 	.short	(.L_3 - .L_2)
	.align		4
.L_2:
        /*0010*/ 	.word	index@($__internal_0_$__cuda_sm20_sqrt_rn_f32_slowpath)
        /*0014*/ 	.word	0x00000000


	//----- nvinfo : EIATTR_FRAME_SIZE
	.align		4
.L_3:
        /*0018*/ 	.byte	0x04, 0x11
        /*001a*/ 	.short	(.L_5 - .L_4)
	.align		4
.L_4:
        /*001c*/ 	.word	index@(_Z6kernelPKfPfii)
        /*0020*/ 	.word	0x00000000


	//----- nvinfo : EIATTR_MIN_STACK_SIZE
	.align		4
.L_5:
        /*0024*/ 	.byte	0x04, 0x12
        /*0026*/ 	.short	(.L_7 - .L_6)
	.align		4
.L_6:
        /*0028*/ 	.word	index@(_Z6kernelPKfPfii)
        /*002c*/ 	.word	0x00000000
.L_7:


//--------------------- .nv.compat                --------------------------
	.section	.nv.compat,"",@"SHT_CUDA_COMPAT_INFO"
	.align	4
        /*0000*/ 	.byte	0x02, 0x09, 0x00, 0x00, 0x02, 0x02, 0x01, 0x00, 0x02, 0x05, 0x05, 0x00, 0x03, 0x07, 0x01, 0x01
        /*0010*/ 	.byte	0x02, 0x03, 0x00, 0x00, 0x02, 0x06, 0x01, 0x00, 0x04, 0x0b, 0x08, 0x00, 0x01, 0x00, 0x00, 0x00
        /*0020*/ 	.byte	0x00, 0x00, 0x00, 0x00


//--------------------- .nv.info._Z6kernelPKfPfii --------------------------
	.section	.nv.info._Z6kernelPKfPfii,"",@"SHT_CUDA_INFO"
	.sectionflags	@""
	.align	4


	//----- nvinfo : EIATTR_CUDA_API_VERSION
	.align		4
        /*0000*/ 	.byte	0x04, 0x37
        /*0002*/ 	.short	(.L_9 - .L_8)
.L_8:
        /*0004*/ 	.word	0x00000082


	//----- nvinfo : EIATTR_KPARAM_INFO
	.align		4
.L_9:
        /*0008*/ 	.byte	0x04, 0x17
        /*000a*/ 	.short	(.L_11 - .L_10)
.L_10:
        /*000c*/ 	.word	0x00000000
        /*0010*/ 	.short	0x0003
        /*0012*/ 	.short	0x0014
        /*0014*/ 	.byte	0x00, 0xf0, 0x11, 0x00


	//----- nvinfo : EIATTR_KPARAM_INFO
	.align		4
.L_11:
        /*0018*/ 	.byte	0x04, 0x17
        /*001a*/ 	.short	(.L_13 - .L_12)
.L_12:
        /*001c*/ 	.word	0x00000000
        /*0020*/ 	.short	0x0002
        /*0022*/ 	.short	0x0010
        /*0024*/ 	.byte	0x00, 0xf0, 0x11, 0x00


	//----- nvinfo : EIATTR_KPARAM_INFO
	.align		4
.L_13:
        /*0028*/ 	.byte	0x04, 0x17
        /*002a*/ 	.short	(.L_15 - .L_14)
.L_14:
        /*002c*/ 	.word	0x00000000
        /*0030*/ 	.short	0x0001
        /*0032*/ 	.short	0x0008
        /*0034*/ 	.byte	0x00, 0xf5, 0x21, 0x00


	//----- nvinfo : EIATTR_KPARAM_INFO
	.align		4
.L_15:
        /*0038*/ 	.byte	0x04, 0x17
        /*003a*/ 	.short	(.L_17 - .L_16)
.L_16:
        /*003c*/ 	.word	0x00000000
        /*0040*/ 	.short	0x0000
        /*0042*/ 	.short	0x0000
        /*0044*/ 	.byte	0x00, 0xf5, 0x21, 0x00


	//----- nvinfo : EIATTR_SPARSE_MMA_MASK
	.align		4
.L_17:
        /*0048*/ 	.byte	0x03, 0x50
        /*004a*/ 	.short	0x0000


	//----- nvinfo : EIATTR_MAXREG_COUNT
	.align		4
        /*004c*/ 	.byte	0x03, 0x1b
        /*004e*/ 	.short	0x0040


	//----- nvinfo : EIATTR_MERCURY_ISA_VERSION
	.align		4
        /*0050*/ 	.byte	0x03, 0x5f
        /*0052*/ 	.short	0x0101


	//----- nvinfo : EIATTR_VRC_CTA_INIT_COUNT
	.align		4
        /*0054*/ 	.byte	0x02, 0x4a
	.zero		1
	.zero		1


	//----- nvinfo : EIATTR_EXIT_INSTR_OFFSETS
	.align		4
        /*0058*/ 	.byte	0x04, 0x1c
        /*005a*/ 	.short	(.L_19 - .L_18)


	//   ....[0]....
.L_18:
        /*005c*/ 	.word	0x000000e0


	//   ....[1]....
        /*0060*/ 	.word	0x00000250


	//----- nvinfo : EIATTR_MAX_THREADS
	.align		4
.L_19:
        /*0064*/ 	.byte	0x04, 0x05
        /*0066*/ 	.short	(.L_21 - .L_20)
.L_20:
        /*0068*/ 	.word	0x00000100
        /*006c*/ 	.word	0x00000001
        /*0070*/ 	.word	0x00000001


	//----- nvinfo : EIATTR_CRS_STACK_SIZE
	.align		4
.L_21:
        /*0074*/ 	.byte	0x04, 0x1e
        /*0076*/ 	.short	(.L_23 - .L_22)
.L_22:
        /*0078*/ 	.word	0x00000000


	//----- nvinfo : EIATTR_CBANK_PARAM_SIZE
	.align		4
.L_23:
        /*007c*/ 	.byte	0x03, 0x19
        /*007e*/ 	.short	0x0018


	//----- nvinfo : EIATTR_PARAM_CBANK
	.align		4
        /*0080*/ 	.byte	0x04, 0x0a
        /*0082*/ 	.short	(.L_25 - .L_24)
	.align		4
.L_24:
        /*0084*/ 	.word	index@(.nv.constant0._Z6kernelPKfPfii)
        /*0088*/ 	.short	0x0380
        /*008a*/ 	.short	0x0018


	//----- nvinfo : EIATTR_SW_WAR
	.align		4
.L_25:
        /*008c*/ 	.byte	0x04, 0x36
        /*008e*/ 	.short	(.L_27 - .L_26)
.L_26:
        /*0090*/ 	.word	0x00000008
.L_27:


//--------------------- .nv.callgraph             --------------------------
	.section	.nv.callgraph,"",@"SHT_CUDA_CALLGRAPH"
	.align	4
	.sectionentsize	8
	.align		4
        /*0000*/ 	.word	0x00000000
	.align		4
        /*0004*/ 	.word	0xffffffff
	.align		4
        /*0008*/ 	.word	0x00000000
	.align		4
        /*000c*/ 	.word	0xfffffffe
	.align		4
        /*0010*/ 	.word	0x00000000
	.align		4
        /*0014*/ 	.word	0xfffffffd
	.align		4
        /*0018*/ 	.word	0x00000000
	.align		4
        /*001c*/ 	.word	0xfffffffc


//--------------------- .text._Z6kernelPKfPfii    --------------------------
	.section	.text._Z6kernelPKfPfii,"ax",@progbits
	.align	128
        .global         _Z6kernelPKfPfii
        .type           _Z6kernelPKfPfii,@function
        .size           _Z6kernelPKfPfii,(.L_x_5 - _Z6kernelPKfPfii)
        .other          _Z6kernelPKfPfii,@"STO_CUDA_ENTRY STV_DEFAULT"
_Z6kernelPKfPfii:
.text._Z6kernelPKfPfii:
[----:B------:R-:W-:Y:S01]  /*0000*/  LDC R1, c[0x0][0x37c] ;  /* 0x0000df00ff017b82 */ /* 0x000fe20000000800 */
[----:B------:R-:W0:Y:S07]  /*0010*/  S2R R5, SR_TID.X ;  /* 0x0000000000057919 */ /* 0x000e2e0000002100 */
[----:B------:R-:W1:Y:S01]  /*0020*/  LDC R0, c[0x0][0x394] ;  /* 0x0000e500ff007b82 */ /* 0x000e620000000800 */
[----:B------:R-:W2:Y:S07]  /*0030*/  LDCU UR5, c[0x0][0x390] ;  /* 0x00007200ff0577ac */ /* 0x000eae0008000800 */
[----:B------:R-:W3:Y:S08]  /*0040*/  S2UR UR4, SR_CTAID.X ;  /* 0x00000000000479c3 */ /* 0x000ef00000002500 */
[----:B------:R-:W3:Y:S01]  /*0050*/  LDC R2, c[0x0][0x360] ;  /* 0x0000d800ff027b82 */ /* 0x000ee20000000800 */
[----:B-1----:R-:W-:-:S04]  /*0060*/  ISETP.GE.AND P0, PT, R0, 0x1, PT ;  /* 0x000000010000780c */ /* 0x002fc80003f06270 */
[----:B0-----:R-:W-:Y:S01]  /*0070*/  ISETP.NE.OR P0, PT, R5, RZ, !P0 ;  /* 0x000000ff0500720c */ /* 0x001fe20004705670 */
[----:B---3--:R-:W-:-:S12]  /*0080*/  IMAD R2, R2, UR4, R5 ;  /* 0x0000000402027c24 */ /* 0x008fd8000f8e0205 */
[----:B------:R-:W0:Y:S01]  /*0090*/  @!P0 S2R R3, SR_CgaCtaId ;  /* 0x0000000000038919 */ /* 0x000e220000008800 */
[----:B--2---:R-:W-:Y:S02]  /*00a0*/  ISETP.GE.AND P1, PT, R2, UR5, PT ;  /* 0x0000000502007c0c */ /* 0x004fe4000bf26270 */
[----:B------:R-:W-:-:S04]  /*00b0*/  @!P0 MOV R0, 0x400 ;  /* 0x0000040000008802 */ /* 0x000fc80000000f00 */
[----:B0-----:R-:W-:-:S05]  /*00c0*/  @!P0 LEA R0, R3, R0, 0x18 ;  /* 0x0000000003008211 */ /* 0x001fca00078ec0ff */
[----:B------:R0:W-:Y:S02]  /*00d0*/  @!P0 STS.U8 [R0], RZ ;  /* 0x000000ff00008388 */ /* 0x0001e40000000000 */
[----:B------:R-:W-:Y:S05]  /*00e0*/  @P1 EXIT ;  /* 0x000000000000194d */ /* 0x000fea0003800000 */
[----:B------:R-:W1:Y:S01]  /*00f0*/  LDC.64 R4, c[0x0][0x380] ;  /* 0x0000e000ff047b82 */ /* 0x000e620000000a00 */
[----:B------:R-:W2:Y:S01]  /*0100*/  LDCU.64 UR4, c[0x0][0x358] ;  /* 0x00006b00ff0477ac */ /* 0x000ea20008000a00 */
[----:B-1----:R-:W-:-:S06]  /*0110*/  IMAD.WIDE R4, R2, 0x4, R4 ;  /* 0x0000000402047825 */ /* 0x002fcc00078e0204 */
[----:B--2---:R-:W0:Y:S01]  /*0120*/  LDG.E R4, desc[UR4][R4.64] ;  /* 0x0000000404047981 */ /* 0x004e22000c1e1900 */
[----:B------:R-:W-:Y:S01]  /*0130*/  BSSY.RECONVERGENT B0, `(.L_x_0) ;  /* 0x000000e000007945 */ /* 0x000fe20003800200 */
[----:B0-----:R-:W-:-:S04]  /*0140*/  FFMA R0, R4, R4, 1 ;  /* 0x3f80000004007423 */ /* 0x001fc80000000004 */
[----:B------:R0:W1:Y:S01]  /*0150*/  MUFU.RSQ R3, R0 ;  /* 0x0000000000037308 */ /* 0x0000620000001400 */
[----:B------:R-:W-:-:S04]  /*0160*/  IADD3 R6, PT, PT, R0, -0xd000000, RZ ;  /* 0xf300000000067810 */ /* 0x000fc80007ffe0ff */
[----:B------:R-:W-:-:S13]  /*0170*/  ISETP.GT.U32.AND P0, PT, R6, 0x727fffff, PT ;  /* 0x727fffff0600780c */ /* 0x000fda0003f04070 */
[----:B01----:R-:W-:Y:S05]  /*0180*/  @!P0 BRA `(.L_x_1) ;  /* 0x0000000000108947 */ /* 0x003fea0003800000 */
[----:B------:R-:W-:-:S07]  /*0190*/  MOV R8, 0x1b0 ;  /* 0x000001b000087802 */ /* 0x000fce0000000f00 */
[----:B------:R-:W-:Y:S05]  /*01a0*/  CALL.REL.NOINC `($__internal_0_$__cuda_sm20_sqrt_rn_f32_slowpath) ;  /* 0x00000000002c7944 */ /* 0x000fea0003c00000 */
[----:B------:R-:W-:Y:S01]  /*01b0*/  MOV R7, R3 ;  /* 0x0000000300077202 */ /* 0x000fe20000000f00 */
[----:B------:R-:W-:Y:S06]  /*01c0*/  BRA `(.L_x_2) ;  /* 0x0000000000107947 */ /* 0x000fec0003800000 */
.L_x_1:
[----:B------:R-:W-:Y:S01]  /*01d0*/  FMUL.FTZ R7, R0, R3 ;  /* 0x0000000300077220 */ /* 0x000fe20000410000 */
[----:B------:R-:W-:-:S03]  /*01e0*/  FMUL.FTZ R3, R3, 0.5 ;  /* 0x3f00000003037820 */ /* 0x000fc60000410000 */
[----:B------:R-:W-:-:S04]  /*01f0*/  FFMA R0, -R7, R7, R0 ;  /* 0x0000000707007223 */ /* 0x000fc80000000100 */
[----:B------:R-:W-:-:S07]  /*0200*/  FFMA R7, R0, R3, R7 ;  /* 0x0000000300077223 */ /* 0x000fce0000000007 */
.L_x_2:
[----:B------:R-:W-:Y:S05]  /*0210*/  BSYNC.RECONVERGENT B0 ;  /* 0x0000000000007941 */ /* 0x000fea0003800200 */
.L_x_0:
[----:B------:R-:W0:Y:S02]  /*0220*/  LDC.64 R4, c[0x0][0x388] ;  /* 0x0000e200ff047b82 */ /* 0x000e240000000a00 */
[----:B0-----:R-:W-:-:S05]  /*0230*/  IMAD.WIDE R2, R2, 0x4, R4 ;  /* 0x0000000402027825 */ /* 0x001fca00078e0204 */
[----:B------:R-:W-:Y:S01]  /*0240*/  STG.E desc[UR4][R2.64], R7 ;  /* 0x0000000702007986 */ /* 0x000fe2000c101904 */
[----:B------:R-:W-:Y:S05]  /*0250*/  EXIT ;  /* 0x000000000000794d */ /* 0x000fea0003800000 */
        .weak           $__internal_0_$__cuda_sm20_sqrt_rn_f32_slowpath
        .type           $__internal_0_$__cuda_sm20_sqrt_rn_f32_slowpath,@function
        .size           $__internal_0_$__cuda_sm20_sqrt_rn_f32_slowpath,(.L_x_5 - $__internal_0_$__cuda_sm20_sqrt_rn_f32_slowpath)
$__internal_0_$__cuda_sm20_sqrt_rn_f32_slowpath:
[----:B------:R-:W-:-:S13]  /*0260*/  LOP3.LUT P0, RZ, R0, 0x7fffffff, RZ, 0xc0, !PT ;  /* 0x7fffffff00ff7812 */ /* 0x000fda000780c0ff */
[----:B------:R-:W-:Y:S01]  /*0270*/  @!P0 MOV R3, R0 ;  /* 0x0000000000038202 */ /* 0x000fe20000000f00 */
[----:B------:R-:W-:Y:S06]  /*0280*/  @!P0 BRA `(.L_x_3) ;  /* 0x0000000000408947 */ /* 0x000fec0003800000 */
[----:B------:R-:W-:-:S13]  /*0290*/  FSETP.GEU.FTZ.AND P0, PT, R0, RZ, PT ;  /* 0x000000ff0000720b */ /* 0x000fda0003f1e000 */
[----:B------:R-:W-:Y:S01]  /*02a0*/  @!P0 MOV R3, 0x7fffffff ;  /* 0x7fffffff00038802 */ /* 0x000fe20000000f00 */
[----:B------:R-:W-:Y:S06]  /*02b0*/  @!P0 BRA `(.L_x_3) ;  /* 0x0000000000348947 */ /* 0x000fec0003800000 */
[----:B------:R-:W-:-:S13]  /*02c0*/  FSETP.GTU.FTZ.AND P0, PT, |R0|, +INF , PT ;  /* 0x7f8000000000780b */ /* 0x000fda0003f1c200 */
[----:B------:R-:W-:Y:S01]  /*02d0*/  @P0 FADD.FTZ R3, R0, 1 ;  /* 0x3f80000000030421 */ /* 0x000fe20000010000 */
[----:B------:R-:W-:Y:S06]  /*02e0*/  @P0 BRA `(.L_x_3) ;  /* 0x0000000000280947 */ /* 0x000fec0003800000 */
[----:B------:R-:W-:-:S13]  /*02f0*/  FSETP.NEU.FTZ.AND P0, PT, |R0|, +INF , PT ;  /* 0x7f8000000000780b */ /* 0x000fda0003f1d200 */
[----:B------:R-:W-:-:S04]  /*0300*/  @P0 FFMA R4, R0, 1.84467440737095516160e+19, RZ ;  /* 0x5f80000000040823 */ /* 0x000fc800000000ff */
[----:B------:R-:W0:Y:S02]  /*0310*/  @P0 MUFU.RSQ R3, R4 ;  /* 0x0000000400030308 */ /* 0x000e240000001400 */
[----:B0-----:R-:W-:Y:S01]  /*0320*/  @P0 FMUL.FTZ R5, R4, R3 ;  /* 0x0000000304050220 */ /* 0x001fe20000410000 */
[----:B------:R-:W-:Y:S01]  /*0330*/  @P0 FMUL.FTZ R7, R3, 0.5 ;  /* 0x3f00000003070820 */ /* 0x000fe20000410000 */
[----:B------:R-:W-:Y:S02]  /*0340*/  @!P0 MOV R3, R0 ;  /* 0x0000000000038202 */ /* 0x000fe40000000f00 */
[----:B------:R-:W-:-:S04]  /*0350*/  @P0 FADD.FTZ R6, -R5, -RZ ;  /* 0x800000ff05060221 */ /* 0x000fc80000010100 */
[----:B------:R-:W-:-:S04]  /*0360*/  @P0 FFMA R6, R5, R6, R4 ;  /* 0x0000000605060223 */ /* 0x000fc80000000004 */
[----:B------:R-:W-:-:S04]  /*0370*/  @P0 FFMA R6, R6, R7, R5 ;  /* 0x0000000706060223 */ /* 0x000fc80000000005 */
[----:B------:R-:W-:-:S07]  /*0380*/  @P0 FMUL.FTZ R3, R6, 2.3283064365386962891e-10 ;  /* 0x2f80000006030820 */ /* 0x000fce0000410000 */
.L_x_3:
[----:B------:R-:W-:Y:S01]  /*0390*/  HFMA2 R5, -RZ, RZ, 0, 0 ;  /* 0x00000000ff057431 */ /* 0x000fe200000001ff */
[----:B------:R-:W-:-:S04]  /*03a0*/  MOV R4, R8 ;  /* 0x0000000800047202 */ /* 0x000fc80000000f00 */
[----:B------:R-:W-:Y:S05]  /*03b0*/  RET.REL.NODEC R4 `(_Z6kernelPKfPfii) ;  /* 0xfffffffc04107950 */ /* 0x000fea0003c3ffff */
.L_x_4:
[----:B------:R-:W-:-:S00]  /*03c0*/  BRA `(.L_x_4) ;  /* 0xfffffffc00fc7947 */ /* 0x000fc0000383ffff */
[----:B------:R-:W-:-:S00]  /*03d0*/  NOP ;  /* 0x0000000000007918 */ /* 0x000fc00000000000 */
        /* <DEDUP_REMOVED lines=10> */
.L_x_5:


//--------------------- .nv.shared._Z6kernelPKfPfii --------------------------
	.section	.nv.shared._Z6kernelPKfPfii,"aw",@nobits
	.sectionflags	@""
	.align	16
	.zero		1024


//--------------------- .nv.shared.reserved.0     --------------------------
	.section	.nv.shared.reserved.0,"aw",@nobits
	.weak		__nv_reservedSMEM_offset_0_alias
	.size		__nv_reservedSMEM_offset_0_alias, 0, 64
	.other		__nv_reservedSMEM_offset_0_alias,@"STO_CUDA_RESERVED_SHARED STV_DEFAULT"
__nv_reservedSMEM_offset_0_alias:
	.zero		0
	.zero		64


//--------------------- .nv.constant0._Z6kernelPKfPfii --------------------------
	.section	.nv.constant0._Z6kernelPKfPfii,"a",@progbits
	.sectionflags	@""
	.align	4
.nv.constant0._Z6kernelPKfPfii:
	.zero		920


//--------------------- SYMBOLS --------------------------

	.type		.nv.reservedSmem.offset0,@object
	.size		.nv.reservedSmem.offset0,0x4
	.type		.nv.reservedSmem.cap,@object
	.size		.nv.reservedSmem.cap,0x4
